	.headerflags	@"EF_CUDA_TEXMODE_UNIFIED EF_CUDA_64BIT_ADDRESS EF_CUDA_ACCELERATORS EF_CUDA_SM90 EF_CUDA_VIRTUAL_SM(EF_CUDA_SM90)"
	.elftype	@"ET_EXEC"


//--------------------- .nv.info                  --------------------------
	.section	.nv.info,"",@"SHT_CUDA_INFO"
	.align	4


	//----- nvinfo : EIATTR_REGCOUNT
	.align		4
        /*0000*/ 	.byte	0x04, 0x2f
        /*0002*/ 	.short	(.L_1 - .L_0)
	.align		4
.L_0:
        /*0004*/ 	.word	index@(triton_poi_fused_add_convolution_4)
        /*0008*/ 	.word	0x00000010


	//----- nvinfo : EIATTR_MIN_STACK_SIZE
	.align		4
.L_1:
        /*000c*/ 	.byte	0x04, 0x12
        /*000e*/ 	.short	(.L_3 - .L_2)
	.align		4
.L_2:
        /*0010*/ 	.word	index@(triton_poi_fused_add_convolution_4)
        /*0014*/ 	.word	0x00000000


	//----- nvinfo : EIATTR_FRAME_SIZE
	.align		4
.L_3:
        /*0018*/ 	.byte	0x04, 0x11
        /*001a*/ 	.short	(.L_5 - .L_4)
	.align		4
.L_4:
        /*001c*/ 	.word	index@(triton_poi_fused_add_convolution_4)
        /*0020*/ 	.word	0x00000000


	//----- nvinfo : EIATTR_MIN_STACK_SIZE
	.align		4
.L_5:
        /*0024*/ 	.byte	0x04, 0x12
        /*0026*/ 	.short	(.L_7 - .L_6)
	.align		4
.L_6:
        /*0028*/ 	.word	index@(triton_poi_fused_add_convolution_4)
        /*002c*/ 	.word	0x00000000
.L_7:


//--------------------- .nv.info.triton_poi_fused_add_convolution_4 --------------------------
	.section	.nv.info.triton_poi_fused_add_convolution_4,"",@"SHT_CUDA_INFO"
	.sectionflags	@""
	.align	4


	//----- nvinfo : EIATTR_CUDA_API_VERSION
	.align		4
        /*0000*/ 	.byte	0x04, 0x37
        /*0002*/ 	.short	(.L_9 - .L_8)
.L_8:
        /*0004*/ 	.word	0x0000007c


	//----- nvinfo : EIATTR_KPARAM_INFO
	.align		4
.L_9:
        /*0008*/ 	.byte	0x04, 0x17
        /*000a*/ 	.short	(.L_11 - .L_10)
.L_10:
        /*000c*/ 	.word	0x00000000
        /*0010*/ 	.short	0x0003
        /*0012*/ 	.short	0x0018
        /*0014*/ 	.byte	0x00, 0xf0, 0x11, 0x00


	//----- nvinfo : EIATTR_KPARAM_INFO
	.align		4
.L_11:
        /*0018*/ 	.byte	0x04, 0x17
        /*001a*/ 	.short	(.L_13 - .L_12)
.L_12:
        /*001c*/ 	.word	0x00000000
        /*0020*/ 	.short	0x0002
        /*0022*/ 	.short	0x0010
        /*0024*/ 	.byte	0x00, 0xf4, 0x21, 0x00


	//----- nvinfo : EIATTR_KPARAM_INFO
	.align		4
.L_13:
        /*0028*/ 	.byte	0x04, 0x17
        /*002a*/ 	.short	(.L_15 - .L_14)
.L_14:
        /*002c*/ 	.word	0x00000000
        /*0030*/ 	.short	0x0001
        /*0032*/ 	.short	0x0008
        /*0034*/ 	.byte	0x00, 0xf4, 0x21, 0x00


	//----- nvinfo : EIATTR_KPARAM_INFO
	.align		4
.L_15:
        /*0038*/ 	.byte	0x04, 0x17
        /*003a*/ 	.short	(.L_17 - .L_16)
.L_16:
        /*003c*/ 	.word	0x00000000
        /*0040*/ 	.short	0x0000
        /*0042*/ 	.short	0x0000
        /*0044*/ 	.byte	0x00, 0xf4, 0x21, 0x00


	//----- nvinfo : EIATTR_SPARSE_MMA_MASK
	.align		4
.L_17:
        /*0048*/ 	.byte	0x03, 0x50
        /*004a*/ 	.short	0x0000


	//----- nvinfo : EIATTR_MAXREG_COUNT
	.align		4
        /*004c*/ 	.byte	0x03, 0x1b
        /*004e*/ 	.short	0x00ff


	//----- nvinfo : EIATTR_EXIT_INSTR_OFFSETS
	.align		4
        /*0050*/ 	.byte	0x04, 0x1c
        /*0052*/ 	.short	(.L_19 - .L_18)


	//   ....[0]....
.L_18:
        /*0054*/ 	.word	0x00000210


	//   ....[1]....
        /*0058*/ 	.word	0x00000230


	//----- nvinfo : EIATTR_REQNTID
	.align		4
.L_19:
        /*005c*/ 	.byte	0x04, 0x10
        /*005e*/ 	.short	(.L_21 - .L_20)
.L_20:
        /*0060*/ 	.word	0x00000080
        /*0064*/ 	.word	0x00000001
        /*0068*/ 	.word	0x00000001


	//----- nvinfo : EIATTR_CBANK_PARAM_SIZE
	.align		4
.L_21:
        /*006c*/ 	.byte	0x03, 0x19
        /*006e*/ 	.short	0x001c


	//----- nvinfo : EIATTR_PARAM_CBANK
	.align		4
        /*0070*/ 	.byte	0x04, 0x0a
        /*0072*/ 	.short	(.L_23 - .L_22)
	.align		4
.L_22:
        /*0074*/ 	.word	index@(.nv.constant0.triton_poi_fused_add_convolution_4)
        /*0078*/ 	.short	0x0210
        /*007a*/ 	.short	0x001c


	//----- nvinfo : EIATTR_SW_WAR
	.align		4
.L_23:
        /*007c*/ 	.byte	0x04, 0x36
        /*007e*/ 	.short	(.L_25 - .L_24)
.L_24:
        /*0080*/ 	.word	0x00000008
.L_25:


//--------------------- .nv.callgraph             --------------------------
	.section	.nv.callgraph,"",@"SHT_CUDA_CALLGRAPH"
	.align	4
	.sectionentsize	8
	.align		4
        /*0000*/ 	.word	0x00000000
	.align		4
        /*0004*/ 	.word	0xffffffff
	.align		4
        /*0008*/ 	.word	0x00000000
	.align		4
        /*000c*/ 	.word	0xfffffffe
	.align		4
        /*0010*/ 	.word	0x00000000
	.align		4
        /*0014*/ 	.word	0xfffffffd
	.align		4
        /*0018*/ 	.word	0x00000000
	.align		4
        /*001c*/ 	.word	0xfffffffc


//--------------------- .text.triton_poi_fused_add_convolution_4 --------------------------
	.section	.text.triton_poi_fused_add_convolution_4,"ax",@progbits
	.align	128
        .global         triton_poi_fused_add_convolution_4
        .type           triton_poi_fused_add_convolution_4,@function
        .size           triton_poi_fused_add_convolution_4,(.L_x_1 - triton_poi_fused_add_convolution_4)
        .other          triton_poi_fused_add_convolution_4,@"STO_CUDA_ENTRY STV_DEFAULT"
triton_poi_fused_add_convolution_4:
.text.triton_poi_fused_add_convolution_4:
[----:B------:R-:W0:Y:S02]  /*0000*/  LDC R1, c[0x0][0x28] ;  /* 0x00000a00ff017b82 */ /* 0x000e240000000800 */
[----:B------:R-:W1:Y:S01]  /*0010*/  S2R R0, SR_TID.X ;  /* 0x0000000000007919 */ /* 0x000e620000002100 */
[----:B------:R-:W2:Y:S01]  /*0020*/  LDC.64 R4, c[0x0][0x218] ;  /* 0x00008600ff047b82 */ /* 0x000ea20000000a00 */
[----:B------:R-:W-:Y:S01]  /*0030*/  ULDC.64 UR4, c[0x0][0x208] ;  /* 0x0000820000047ab9 */ /* 0x000fe20000000a00 */
[----:B------:R-:W-:Y:S01]  /*0040*/  CS2R R12, SRZ ;  /* 0x00000000000c7805 */ /* 0x000fe2000001ff00 */
[----:B------:R-:W3:Y:S05]  /*0050*/  S2R R9, SR_CTAID.X ;  /* 0x0000000000097919 */ /* 0x000eea0000002500 */
[----:B------:R-:W4:Y:S08]  /*0060*/  LDC.64 R6, c[0x0][0x220] ;  /* 0x00008800ff067b82 */ /* 0x000f300000000a00 */
[----:B------:R-:W5:Y:S01]  /*0070*/  LDC.64 R2, c[0x0][0x210] ;  /* 0x00008400ff027b82 */ /* 0x000f620000000a00 */
[----:B-1----:R-:W-:Y:S01]  /*0080*/  IMAD.SHL.U32 R0, R0, 0x2, RZ ;  /* 0x0000000200007824 */ /* 0x002fe200078e00ff */
[----:B---3--:R-:W-:-:S04]  /*0090*/  SHF.R.S32.HI R8, RZ, 0x17, R9 ;  /* 0x00000017ff087819 */ /* 0x008fc80000011409 */
[----:B------:R-:W-:Y:S02]  /*00a0*/  LOP3.LUT R0, R0, 0xfe, RZ, 0xc0, !PT ;  /* 0x000000fe00007812 */ /* 0x000fe400078ec0ff */
[----:B------:R-:W-:-:S03]  /*00b0*/  SGXT R8, R8, 0x1 ;  /* 0x000000010808781a */ /* 0x000fc60000000200 */
[----:B------:R-:W-:-:S04]  /*00c0*/  IMAD R9, R9, 0x100, R0 ;  /* 0x0000010009097824 */ /* 0x000fc800078e0200 */
[C---:B----4-:R-:W-:Y:S01]  /*00d0*/  IMAD.WIDE R6, R9.reuse, 0x4, R6 ;  /* 0x0000000409067825 */ /* 0x050fe200078e0206 */
[----:B------:R-:W-:Y:S02]  /*00e0*/  LEA.HI R8, R8, R9, RZ, 0x4 ;  /* 0x0000000908087211 */ /* 0x000fe400078f20ff */
[C---:B------:R-:W-:Y:S01]  /*00f0*/  ISETP.GE.AND P0, PT, R9.reuse, 0x100, PT ;  /* 0x000001000900780c */ /* 0x040fe20003f06270 */
[----:B-----5:R-:W-:Y:S01]  /*0100*/  IMAD.WIDE R2, R9, 0x4, R2 ;  /* 0x0000000409027825 */ /* 0x020fe200078e0202 */
[----:B------:R-:W-:-:S04]  /*0110*/  SHF.R.S32.HI R8, RZ, 0x4, R8 ;  /* 0x00000004ff087819 */ /* 0x000fc80000011408 */
[----:B------:R-:W-:-:S04]  /*0120*/  LEA.HI R0, R8, R8, RZ, 0x2 ;  /* 0x0000000808007211 */ /* 0x000fc800078f10ff */
[----:B------:R-:W-:Y:S01]  /*0130*/  LOP3.LUT R11, R0, 0xfffffffc, RZ, 0xc0, !PT ;  /* 0xfffffffc000b7812 */ /* 0x000fe200078ec0ff */
[----:B------:R-:W-:Y:S02]  /*0140*/  HFMA2.MMA R0, -RZ, RZ, 0, 0 ;  /* 0x00000000ff007435 */ /* 0x000fe400000001ff */
[----:B------:R-:W3:Y:S01]  /*0150*/  @!P0 LDG.E.64 R12, desc[UR4][R6.64] ;  /* 0x00000004060c8981 */ /* 0x000ee2000c1e1b00 */
[----:B------:R-:W-:Y:S02]  /*0160*/  IADD3 R11, R8, -R11, RZ ;  /* 0x8000000b080b7210 */ /* 0x000fe40007ffe0ff */
[----:B------:R-:W-:-:S03]  /*0170*/  CS2R R8, SRZ ;  /* 0x0000000000087805 */ /* 0x000fc6000001ff00 */
[----:B--2---:R-:W-:-:S03]  /*0180*/  IMAD.WIDE R4, R11, 0x4, R4 ;  /* 0x000000040b047825 */ /* 0x004fc600078e0204 */
[----:B------:R-:W2:Y:S01]  /*0190*/  @!P0 LDG.E.64 R8, desc[UR4][R2.64] ;  /* 0x0000000402088981 */ /* 0x000ea2000c1e1b00 */
[----:B------:R-:W-:-:S03]  /*01a0*/  IMAD.MOV.U32 R11, RZ, RZ, RZ ;  /* 0x000000ffff0b7224 */ /* 0x000fc600078e00ff */
[----:B------:R-:W2:Y:S04]  /*01b0*/  @!P0 LDG.E.EL R0, desc[UR4][R4.64] ;  /* 0x0000000404008981 */ /* 0x000ea8000c2e1900 */
[----:B------:R-:W4:Y:S01]  /*01c0*/  @!P0 LDG.E.EL R11, desc[UR4][R4.64] ;  /* 0x00000004040b8981 */ /* 0x000f22000c2e1900 */
[----:B--2---:R-:W-:Y:S01]  /*01d0*/  FADD R0, R0, R9 ;  /* 0x0000000900007221 */ /* 0x004fe20000000000 */
[----:B----4-:R-:W-:-:S03]  /*01e0*/  FADD R11, R11, R8 ;  /* 0x000000080b0b7221 */ /* 0x010fc60000000000 */
[----:B---3--:R-:W-:Y:S01]  /*01f0*/  FADD R13, R0, R13 ;  /* 0x0000000d000d7221 */ /* 0x008fe20000000000 */
[----:B------:R-:W-:Y:S01]  /*0200*/  FADD R12, R11, R12 ;  /* 0x0000000c0b0c7221 */ /* 0x000fe20000000000 */
[----:B------:R-:W-:Y:S06]  /*0210*/  @P0 EXIT ;  /* 0x000000000000094d */ /* 0x000fec0003800000 */
[----:B------:R-:W-:Y:S01]  /*0220*/  STG.E.64 desc[UR4][R2.64], R12 ;  /* 0x0000000c02007986 */ /* 0x000fe2000c101b04 */
[----:B------:R-:W-:Y:S05]  /*0230*/  EXIT ;  /* 0x000000000000794d */ /* 0x000fea0003800000 */
.L_x_0:
[----:B------:R-:W-:-:S00]  /*0240*/  BRA `(.L_x_0) ;  /* 0xfffffffc00fc7947 */ /* 0x000fc0000383ffff */
[----:B------:R-:W-:-:S00]  /*0250*/  NOP ;  /* 0x0000000000007918 */ /* 0x000fc00000000000 */
        /* <DEDUP_REMOVED lines=10> */
.L_x_1:


//--------------------- .nv.constant0.triton_poi_fused_add_convolution_4 --------------------------
	.section	.nv.constant0.triton_poi_fused_add_convolution_4,"a",@progbits
	.sectionflags	@""
	.align	4
.nv.constant0.triton_poi_fused_add_convolution_4:
	.zero		556
